//
// Generated by NVIDIA NVVM Compiler
//
// Compiler Build ID: CL-36424714
// Cuda compilation tools, release 13.0, V13.0.88
// Based on NVVM 20.0.0
//

.version 9.0
.target sm_100
.address_size 64

	// .globl	_Z11matmul_elemiiPfS_S_

.visible .entry _Z11matmul_elemiiPfS_S_(
	.param .u32 _Z11matmul_elemiiPfS_S__param_0,
	.param .u32 _Z11matmul_elemiiPfS_S__param_1,
	.param .u64 .ptr .align 1 _Z11matmul_elemiiPfS_S__param_2,
	.param .u64 .ptr .align 1 _Z11matmul_elemiiPfS_S__param_3,
	.param .u64 .ptr .align 1 _Z11matmul_elemiiPfS_S__param_4
)
{
	.reg .pred 	%p<12>;
	.reg .b32 	%r<44>;
	.reg .b32 	%f<67>;
	.reg .b64 	%rd<53>;

	ld.param.u32 	%r19, [_Z11matmul_elemiiPfS_S__param_0];
	ld.param.u32 	%r20, [_Z11matmul_elemiiPfS_S__param_1];
	ld.param.u64 	%rd11, [_Z11matmul_elemiiPfS_S__param_2];
	ld.param.u64 	%rd12, [_Z11matmul_elemiiPfS_S__param_3];
	cvta.to.global.u64 	%rd1, %rd12;
	cvta.to.global.u64 	%rd2, %rd11;
	mov.u32 	%r21, %ctaid.x;
	mov.u32 	%r22, %ntid.x;
	mov.u32 	%r23, %tid.x;
	mad.lo.s32 	%r1, %r21, %r22, %r23;
	mov.u32 	%r24, %ctaid.y;
	mov.u32 	%r25, %ntid.y;
	mov.u32 	%r26, %tid.y;
	mad.lo.s32 	%r2, %r24, %r25, %r26;
	setp.ge.s32 	%p1, %r2, %r19;
	setp.ge.s32 	%p2, %r1, %r20;
	or.pred  	%p3, %p1, %p2;
	@%p3 bra 	$L__BB0_13;
	mul.lo.s32 	%r3, %r20, %r2;
	and.b32  	%r4, %r19, 7;
	setp.lt.u32 	%p4, %r19, 8;
	mov.f32 	%f66, 0f00000000;
	mov.b32 	%r42, 0;
	@%p4 bra 	$L__BB0_4;
	and.b32  	%r28, %r19, 2147483640;
	neg.s32 	%r40, %r28;
	mul.wide.s32 	%rd13, %r19, 4;
	add.s64 	%rd3, %rd1, %rd13;
	mul.wide.s32 	%rd14, %r19, 8;
	add.s64 	%rd4, %rd1, %rd14;
	mul.wide.s32 	%rd15, %r19, 12;
	add.s64 	%rd5, %rd1, %rd15;
	mul.wide.s32 	%rd16, %r19, 16;
	add.s64 	%rd6, %rd1, %rd16;
	mul.wide.s32 	%rd17, %r19, 20;
	add.s64 	%rd7, %rd1, %rd17;
	mul.wide.s32 	%rd18, %r19, 24;
	add.s64 	%rd8, %rd1, %rd18;
	mul.wide.s32 	%rd19, %r19, 28;
	add.s64 	%rd9, %rd1, %rd19;
	mov.f32 	%f66, 0f00000000;
	mov.u32 	%r38, %r3;
	mov.u32 	%r39, %r1;
$L__BB0_3:
	.pragma "nounroll";
	and.b32  	%r42, %r19, 2147483640;
	mul.wide.s32 	%rd20, %r39, 4;
	add.s64 	%rd21, %rd3, %rd20;
	add.s64 	%rd22, %rd4, %rd20;
	add.s64 	%rd23, %rd5, %rd20;
	add.s64 	%rd24, %rd6, %rd20;
	add.s64 	%rd25, %rd7, %rd20;
	add.s64 	%rd26, %rd8, %rd20;
	add.s64 	%rd27, %rd9, %rd20;
	add.s64 	%rd28, %rd1, %rd20;
	mul.wide.s32 	%rd29, %r38, 4;
	add.s64 	%rd30, %rd2, %rd29;
	ld.global.f32 	%f16, [%rd30];
	ld.global.f32 	%f17, [%rd28];
	fma.rn.f32 	%f18, %f16, %f17, %f66;
	ld.global.f32 	%f19, [%rd30+4];
	ld.global.f32 	%f20, [%rd21];
	fma.rn.f32 	%f21, %f19, %f20, %f18;
	ld.global.f32 	%f22, [%rd30+8];
	ld.global.f32 	%f23, [%rd22];
	fma.rn.f32 	%f24, %f22, %f23, %f21;
	ld.global.f32 	%f25, [%rd30+12];
	ld.global.f32 	%f26, [%rd23];
	fma.rn.f32 	%f27, %f25, %f26, %f24;
	ld.global.f32 	%f28, [%rd30+16];
	ld.global.f32 	%f29, [%rd24];
	fma.rn.f32 	%f30, %f28, %f29, %f27;
	ld.global.f32 	%f31, [%rd30+20];
	ld.global.f32 	%f32, [%rd25];
	fma.rn.f32 	%f33, %f31, %f32, %f30;
	ld.global.f32 	%f34, [%rd30+24];
	ld.global.f32 	%f35, [%rd26];
	fma.rn.f32 	%f36, %f34, %f35, %f33;
	ld.global.f32 	%f37, [%rd30+28];
	ld.global.f32 	%f38, [%rd27];
	fma.rn.f32 	%f66, %f37, %f38, %f36;
	add.s32 	%r40, %r40, 8;
	shl.b32 	%r29, %r19, 3;
	add.s32 	%r39, %r39, %r29;
	add.s32 	%r38, %r38, 8;
	setp.ne.s32 	%p5, %r40, 0;
	@%p5 bra 	$L__BB0_3;
$L__BB0_4:
	setp.eq.s32 	%p6, %r4, 0;
	@%p6 bra 	$L__BB0_12;
	and.b32  	%r14, %r19, 3;
	setp.lt.u32 	%p7, %r4, 4;
	@%p7 bra 	$L__BB0_7;
	add.s32 	%r30, %r42, %r3;
	mul.wide.s32 	%rd31, %r30, 4;
	add.s64 	%rd32, %rd2, %rd31;
	ld.global.f32 	%f40, [%rd32];
	mad.lo.s32 	%r31, %r42, %r19, %r1;
	mul.wide.s32 	%rd33, %r31, 4;
	add.s64 	%rd34, %rd1, %rd33;
	ld.global.f32 	%f41, [%rd34];
	fma.rn.f32 	%f42, %f40, %f41, %f66;
	ld.global.f32 	%f43, [%rd32+4];
	mul.wide.s32 	%rd35, %r19, 4;
	add.s64 	%rd36, %rd34, %rd35;
	ld.global.f32 	%f44, [%rd36];
	fma.rn.f32 	%f45, %f43, %f44, %f42;
	ld.global.f32 	%f46, [%rd32+8];
	add.s64 	%rd37, %rd36, %rd35;
	ld.global.f32 	%f47, [%rd37];
	fma.rn.f32 	%f48, %f46, %f47, %f45;
	ld.global.f32 	%f49, [%rd32+12];
	add.s64 	%rd38, %rd37, %rd35;
	ld.global.f32 	%f50, [%rd38];
	fma.rn.f32 	%f66, %f49, %f50, %f48;
	add.s32 	%r42, %r42, 4;
$L__BB0_7:
	setp.eq.s32 	%p8, %r14, 0;
	@%p8 bra 	$L__BB0_12;
	setp.eq.s32 	%p9, %r14, 1;
	@%p9 bra 	$L__BB0_10;
	add.s32 	%r32, %r42, %r3;
	mul.wide.s32 	%rd39, %r32, 4;
	add.s64 	%rd40, %rd2, %rd39;
	ld.global.f32 	%f52, [%rd40];
	mad.lo.s32 	%r33, %r42, %r19, %r1;
	mul.wide.s32 	%rd41, %r33, 4;
	add.s64 	%rd42, %rd1, %rd41;
	ld.global.f32 	%f53, [%rd42];
	fma.rn.f32 	%f54, %f52, %f53, %f66;
	ld.global.f32 	%f55, [%rd40+4];
	mul.wide.s32 	%rd43, %r19, 4;
	add.s64 	%rd44, %rd42, %rd43;
	ld.global.f32 	%f56, [%rd44];
	fma.rn.f32 	%f66, %f55, %f56, %f54;
	add.s32 	%r42, %r42, 2;
$L__BB0_10:
	and.b32  	%r34, %r19, 1;
	setp.eq.b32 	%p10, %r34, 1;
	not.pred 	%p11, %p10;
	@%p11 bra 	$L__BB0_12;
	add.s32 	%r35, %r42, %r3;
	mul.wide.s32 	%rd45, %r35, 4;
	add.s64 	%rd46, %rd2, %rd45;
	ld.global.f32 	%f57, [%rd46];
	mad.lo.s32 	%r36, %r42, %r19, %r1;
	mul.wide.s32 	%rd47, %r36, 4;
	add.s64 	%rd48, %rd1, %rd47;
	ld.global.f32 	%f58, [%rd48];
	fma.rn.f32 	%f66, %f57, %f58, %f66;
$L__BB0_12:
	ld.param.u64 	%rd52, [_Z11matmul_elemiiPfS_S__param_4];
	mad.lo.s32 	%r37, %r2, %r19, %r1;
	cvta.to.global.u64 	%rd49, %rd52;
	mul.wide.s32 	%rd50, %r37, 4;
	add.s64 	%rd51, %rd49, %rd50;
	st.global.f32 	[%rd51], %f66;
$L__BB0_13:
	ret;

}


// ===== COMPILED SASS (sm_100) =====

	.target	sm_100

	.elftype	@"ET_EXEC"


//--------------------- .note.nv.tkinfo           --------------------------
	.section	.note.nv.tkinfo,"",@"SHT_NOTE"
	.sectionflags	@"SHF_NOTE_NV_TKINFO"
	.tkinfo
        /*0018*/ 	.word	0x00000002
        /*0030*/ 	.string	""
        /*0030*/ 	.string	"ptxas"
        /*0030*/ 	.string	"Cuda compilation tools, release 13.0, V13.0.88"
        /*0030*/ 	.string	"Build cuda_13.0.r13.0/compiler.36424714_0"
        /*0030*/ 	.string	"-arch sm_100 -m 64 "



//--------------------- .note.nv.cuinfo           --------------------------
	.section	.note.nv.cuinfo,"",@"SHT_NOTE"
	.sectionflags	@"SHF_NOTE_NV_CUINFO"
        /*0018*/ 	.short	0x0002
        /*001a*/ 	.short	0x0064
        /*001c*/ 	.short	0x0082
	.zero		2


//--------------------- .nv.info                  --------------------------
	.section	.nv.info,"",@"SHT_CUDA_INFO"
	.align	4


	//----- nvinfo : EIATTR_REGCOUNT
	.align		4
        /*0000*/ 	.byte	0x04, 0x2f
        /*0002*/ 	.short	(.L_1 - .L_0)
	.align		4
.L_0:
        /*0004*/ 	.word	index@(_Z11matmul_elemiiPfS_S_)
        /*0008*/ 	.word	0x00000020


	//----- nvinfo : EIATTR_FRAME_SIZE
	.align		4
.L_1:
        /*000c*/ 	.byte	0x04, 0x11
        /*000e*/ 	.short	(.L_3 - .L_2)
	.align		4
.L_2:
        /*0010*/ 	.word	index@(_Z11matmul_elemiiPfS_S_)
        /*0014*/ 	.word	0x00000000


	//----- nvinfo : EIATTR_MIN_STACK_SIZE
	.align		4
.L_3:
        /*0018*/ 	.byte	0x04, 0x12
        /*001a*/ 	.short	(.L_5 - .L_4)
	.align		4
.L_4:
        /*001c*/ 	.word	index@(_Z11matmul_elemiiPfS_S_)
        /*0020*/ 	.word	0x00000000
.L_5:


//--------------------- .nv.compat                --------------------------
	.section	.nv.compat,"",@"SHT_CUDA_COMPAT_INFO"
	.align	4
        /*0000*/ 	.byte	0x02, 0x09, 0x00, 0x00, 0x02, 0x02, 0x01, 0x00, 0x02, 0x05, 0x05, 0x00, 0x03, 0x07, 0x01, 0x01
        /*0010*/ 	.byte	0x02, 0x03, 0x00, 0x00, 0x02, 0x06, 0x01, 0x00, 0x04, 0x0b, 0x08, 0x00, 0x09, 0x00, 0x00, 0x00
        /*0020*/ 	.byte	0x00, 0x00, 0x00, 0x00


//--------------------- .nv.info._Z11matmul_elemiiPfS_S_ --------------------------
	.section	.nv.info._Z11matmul_elemiiPfS_S_,"",@"SHT_CUDA_INFO"
	.sectionflags	@""
	.align	4


	//----- nvinfo : EIATTR_CUDA_API_VERSION
	.align		4
        /*0000*/ 	.byte	0x04, 0x37
        /*0002*/ 	.short	(.L_7 - .L_6)
.L_6:
        /*0004*/ 	.word	0x00000082


	//----- nvinfo : EIATTR_KPARAM_INFO
	.align		4
.L_7:
        /*0008*/ 	.byte	0x04, 0x17
        /*000a*/ 	.short	(.L_9 - .L_8)
.L_8:
        /*000c*/ 	.word	0x00000000
        /*0010*/ 	.short	0x0004
        /*0012*/ 	.short	0x0018
        /*0014*/ 	.byte	0x00, 0xf5, 0x21, 0x00


	//----- nvinfo : EIATTR_KPARAM_INFO
	.align		4
.L_9:
        /*0018*/ 	.byte	0x04, 0x17
        /*001a*/ 	.short	(.L_11 - .L_10)
.L_10:
        /*001c*/ 	.word	0x00000000
        /*0020*/ 	.short	0x0003
        /*0022*/ 	.short	0x0010
        /*0024*/ 	.byte	0x00, 0xf5, 0x21, 0x00


	//----- nvinfo : EIATTR_KPARAM_INFO
	.align		4
.L_11:
        /*0028*/ 	.byte	0x04, 0x17
        /*002a*/ 	.short	(.L_13 - .L_12)
.L_12:
        /*002c*/ 	.word	0x00000000
        /*0030*/ 	.short	0x0002
        /*0032*/ 	.short	0x0008
        /*0034*/ 	.byte	0x00, 0xf5, 0x21, 0x00


	//----- nvinfo : EIATTR_KPARAM_INFO
	.align		4
.L_13:
        /*0038*/ 	.byte	0x04, 0x17
        /*003a*/ 	.short	(.L_15 - .L_14)
.L_14:
        /*003c*/ 	.word	0x00000000
        /*0040*/ 	.short	0x0001
        /*0042*/ 	.short	0x0004
        /*0044*/ 	.byte	0x00, 0xf0, 0x11, 0x00


	//----- nvinfo : EIATTR_KPARAM_INFO
	.align		4
.L_15:
        /*0048*/ 	.byte	0x04, 0x17
        /*004a*/ 	.short	(.L_17 - .L_16)
.L_16:
        /*004c*/ 	.word	0x00000000
        /*0050*/ 	.short	0x0000
        /*0052*/ 	.short	0x0000
        /*0054*/ 	.byte	0x00, 0xf0, 0x11, 0x00


	//----- nvinfo : EIATTR_SPARSE_MMA_MASK
	.align		4
.L_17:
        /*0058*/ 	.byte	0x03, 0x50
        /*005a*/ 	.short	0x0000


	//----- nvinfo : EIATTR_MAXREG_COUNT
	.align		4
        /*005c*/ 	.byte	0x03, 0x1b
        /*005e*/ 	.short	0x00ff


	//----- nvinfo : EIATTR_MERCURY_ISA_VERSION
	.align		4
        /*0060*/ 	.byte	0x03, 0x5f
        /*0062*/ 	.short	0x0101


	//----- nvinfo : EIATTR_VRC_CTA_INIT_COUNT
	.align		4
        /*0064*/ 	.byte	0x02, 0x4a
	.zero		1
	.zero		1


	//----- nvinfo : EIATTR_EXIT_INSTR_OFFSETS
	.align		4
        /*0068*/ 	.byte	0x04, 0x1c
        /*006a*/ 	.short	(.L_19 - .L_18)


	//   ....[0]....
.L_18:
        /*006c*/ 	.word	0x000000c0


	//   ....[1]....
        /*0070*/ 	.word	0x000009f0


	//----- nvinfo : EIATTR_CBANK_PARAM_SIZE
	.align		4
.L_19:
        /*0074*/ 	.byte	0x03, 0x19
        /*0076*/ 	.short	0x0020


	//----- nvinfo : EIATTR_PARAM_CBANK
	.align		4
        /*0078*/ 	.byte	0x04, 0x0a
        /*007a*/ 	.short	(.L_21 - .L_20)
	.align		4
.L_20:
        /*007c*/ 	.word	index@(.nv.constant0._Z11matmul_elemiiPfS_S_)
        /*0080*/ 	.short	0x0380
        /*0082*/ 	.short	0x0020


	//----- nvinfo : EIATTR_SW_WAR
	.align		4
.L_21:
        /*0084*/ 	.byte	0x04, 0x36
        /*0086*/ 	.short	(.L_23 - .L_22)
.L_22:
        /*0088*/ 	.word	0x00000008
.L_23:


//--------------------- .nv.callgraph             --------------------------
	.section	.nv.callgraph,"",@"SHT_CUDA_CALLGRAPH"
	.align	4
	.sectionentsize	8
	.align		4
        /*0000*/ 	.word	0x00000000
	.align		4
        /*0004*/ 	.word	0xffffffff
	.align		4
        /*0008*/ 	.word	0x00000000
	.align		4
        /*000c*/ 	.word	0xfffffffe
	.align		4
        /*0010*/ 	.word	0x00000000
	.align		4
        /*0014*/ 	.word	0xfffffffd
	.align		4
        /*0018*/ 	.word	0x00000000
	.align		4
        /*001c*/ 	.word	0xfffffffc


//--------------------- .text._Z11matmul_elemiiPfS_S_ --------------------------
	.section	.text._Z11matmul_elemiiPfS_S_,"ax",@progbits
	.align	128
        .global         _Z11matmul_elemiiPfS_S_
        .type           _Z11matmul_elemiiPfS_S_,@function
        .size           _Z11matmul_elemiiPfS_S_,(.L_x_5 - _Z11matmul_elemiiPfS_S_)
        .other          _Z11matmul_elemiiPfS_S_,@"STO_CUDA_ENTRY STV_DEFAULT"
_Z11matmul_elemiiPfS_S_:
.text._Z11matmul_elemiiPfS_S_:
[----:B------:R-:W-:Y:S01]  /*0000*/  LDC R1, c[0x0][0x37c] ;  /* 0x0000df00ff017b82 */ /* 0x000fe20000000800 */
[----:B------:R-:W0:Y:S07]  /*0010*/  S2R R3, SR_TID.X ;  /* 0x0000000000037919 */ /* 0x000e2e0000002100 */
[----:B------:R-:W0:Y:S01]  /*0020*/  S2UR UR4, SR_CTAID.X ;  /* 0x00000000000479c3 */ /* 0x000e220000002500 */
[----:B------:R-:W1:Y:S01]  /*0030*/  LDCU.64 UR16, c[0x0][0x380] ;  /* 0x00007000ff1077ac */ /* 0x000e620008000a00 */
[----:B------:R-:W2:Y:S06]  /*0040*/  S2R R2, SR_TID.Y ;  /* 0x0000000000027919 */ /* 0x000eac0000002200 */
[----:B------:R-:W0:Y:S08]  /*0050*/  LDC R0, c[0x0][0x360] ;  /* 0x0000d800ff007b82 */ /* 0x000e300000000800 */
[----:B------:R-:W2:Y:S08]  /*0060*/  S2UR UR5, SR_CTAID.Y ;  /* 0x00000000000579c3 */ /* 0x000eb00000002600 */
[----:B------:R-:W2:Y:S01]  /*0070*/  LDC R15, c[0x0][0x364] ;  /* 0x0000d900ff0f7b82 */ /* 0x000ea20000000800 */
[----:B0-----:R-:W-:-:S05]  /*0080*/  IMAD R0, R0, UR4, R3 ;  /* 0x0000000400007c24 */ /* 0x001fca000f8e0203 */
[----:B-1----:R-:W-:Y:S01]  /*0090*/  ISETP.GE.AND P0, PT, R0, UR17, PT ;  /* 0x0000001100007c0c */ /* 0x002fe2000bf06270 */
[----:B--2---:R-:W-:-:S05]  /*00a0*/  IMAD R15, R15, UR5, R2 ;  /* 0x000000050f0f7c24 */ /* 0x004fca000f8e0202 */
[----:B------:R-:W-:-:S13]  /*00b0*/  ISETP.GE.OR P0, PT, R15, UR16, P0 ;  /* 0x000000100f007c0c */ /* 0x000fda0008706670 */
[----:B------:R-:W-:Y:S05]  /*00c0*/  @P0 EXIT ;  /* 0x000000000000094d */ /* 0x000fea0003800000 */
[----:B------:R-:W-:Y:S01]  /*00d0*/  UISETP.GE.U32.AND UP0, UPT, UR16, 0x8, UPT ;  /* 0x000000081000788c */ /* 0x000fe2000bf06070 */
[----:B------:R-:W-:Y:S02]  /*00e0*/  HFMA2 R18, -RZ, RZ, 0, 0 ;  /* 0x00000000ff127431 */ /* 0x000fe400000001ff */
[----:B------:R-:W-:Y:S01]  /*00f0*/  IMAD R14, R15, UR17, RZ ;  /* 0x000000110f0e7c24 */ /* 0x000fe2000f8e02ff */
[----:B------:R-:W0:Y:S01]  /*0100*/  LDCU.64 UR14, c[0x0][0x358] ;  /* 0x00006b00ff0e77ac */ /* 0x000e220008000a00 */
[----:B------:R-:W-:-:S04]  /*0110*/  UMOV UR4, URZ ;  /* 0x000000ff00047c82 */ /* 0x000fc80008000000 */
[----:B------:R-:W-:Y:S05]  /*0120*/  BRA.U !UP0, `(.L_x_0) ;  /* 0x0000000508007547 */ /* 0x000fea000b800000 */
[----:B------:R-:W1:Y:S01]  /*0130*/  LDCU.64 UR18, c[0x0][0x390] ;  /* 0x00007200ff1277ac */ /* 0x000e620008000a00 */
[----:B------:R-:W-:Y:S02]  /*0140*/  MOV R18, RZ ;  /* 0x000000ff00127202 */ /* 0x000fe40000000f00 */
[----:B------:R-:W-:Y:S01]  /*0150*/  MOV R16, R14 ;  /* 0x0000000e00107202 */ /* 0x000fe20000000f00 */
[----:B------:R-:W-:Y:S01]  /*0160*/  ULOP3.LUT UR4, UR16, 0x7ffffff8, URZ, 0xc0, !UPT ;  /* 0x7ffffff810047892 */ /* 0x000fe2000f8ec0ff */
[----:B------:R-:W-:-:S03]  /*0170*/  MOV R17, R0 ;  /* 0x0000000000117202 */ /* 0x000fc60000000f00 */
[----:B------:R-:W-:Y:S02]  /*0180*/  UIADD3 UR4, UPT, UPT, -UR4, URZ, URZ ;  /* 0x000000ff04047290 */ /* 0x000fe4000fffe1ff */
[----:B-1----:R-:W-:Y:S02]  /*0190*/  UIMAD.WIDE UR6, UR16, 0x10, UR18 ;  /* 0x00000010100678a5 */ /* 0x002fe4000f8e0212 */
[----:B------:R-:W-:Y:S02]  /*01a0*/  UIMAD.WIDE UR8, UR16, 0x14, UR18 ;  /* 0x00000014100878a5 */ /* 0x000fe4000f8e0212 */
[----:B------:R-:W-:Y:S02]  /*01b0*/  UIMAD.WIDE UR10, UR16, 0x18, UR18 ;  /* 0x00000018100a78a5 */ /* 0x000fe4000f8e0212 */
[----:B------:R-:W-:-:S12]  /*01c0*/  UIMAD.WIDE UR12, UR16, 0x1c, UR18 ;  /* 0x0000001c100c78a5 */ /* 0x000fd8000f8e0212 */
.L_x_1:
[----:B------:R-:W1:Y:S01]  /*01d0*/  LDC.64 R2, c[0x0][0x388] ;  /* 0x0000e200ff027b82 */ /* 0x000e620000000a00 */
[----:B------:R-:W-:Y:S01]  /*01e0*/  HFMA2 R4, -RZ, RZ, 0, 2.384185791015625e-07 ;  /* 0x00000004ff047431 */ /* 0x000fe200000001ff */
[----:B------:R-:W-:Y:S02]  /*01f0*/  UIMAD.WIDE UR24, UR16, 0x4, UR18 ;  /* 0x00000004101878a5 */ /* 0x000fe4000f8e0212 */
[----:B------:R-:W-:Y:S02]  /*0200*/  UIMAD.WIDE UR22, UR16, 0x8, UR18 ;  /* 0x00000008101678a5 */ /* 0x000fe4000f8e0212 */
[----:B------:R-:W-:Y:S02]  /*0210*/  UIMAD.WIDE UR20, UR16, 0xc, UR18 ;  /* 0x0000000c101478a5 */ /* 0x000fe4000f8e0212 */
[----:B------:R-:W-:Y:S02]  /*0220*/  MOV R6, UR24 ;  /* 0x0000001800067c02 */ /* 0x000fe40008000f00 */
[----:B------:R-:W-:Y:S01]  /*0230*/  MOV R7, UR25 ;  /* 0x0000001900077c02 */ /* 0x000fe20008000f00 */
[----:B------:R-:W-:Y:S01]  /*0240*/  IMAD.WIDE R4, R17, R4, UR18 ;  /* 0x0000001211047e25 */ /* 0x000fe2000f8e0204 */
[----:B------:R-:W-:-:S02]  /*0250*/  MOV R8, UR22 ;  /* 0x0000001600087c02 */ /* 0x000fc40008000f00 */
[----:B------:R-:W-:Y:S01]  /*0260*/  MOV R9, UR23 ;  /* 0x0000001700097c02 */ /* 0x000fe20008000f00 */
[C---:B------:R-:W-:Y:S01]  /*0270*/  IMAD.WIDE R6, R17.reuse, 0x4, R6 ;  /* 0x0000000411067825 */ /* 0x040fe200078e0206 */
[----:B0-----:R0:W2:Y:S01]  /*0280*/  LDG.E R19, desc[UR14][R4.64] ;  /* 0x0000000e04137981 */ /* 0x0010a2000c1e1900 */
[----:B------:R-:W-:Y:S02]  /*0290*/  MOV R10, UR20 ;  /* 0x00000014000a7c02 */ /* 0x000fe40008000f00 */
[----:B-1----:R-:W-:Y:S01]  /*02a0*/  IMAD.WIDE R2, R16, 0x4, R2 ;  /* 0x0000000410027825 */ /* 0x002fe200078e0202 */
[----:B------:R-:W-:Y:S01]  /*02b0*/  MOV R11, UR21 ;  /* 0x00000015000b7c02 */ /* 0x000fe20008000f00 */
[----:B------:R1:W3:Y:S04]  /*02c0*/  LDG.E R20, desc[UR14][R6.64] ;  /* 0x0000000e06147981 */ /* 0x0002e8000c1e1900 */
[----:B------:R-:W2:Y:S01]  /*02d0*/  LDG.E R21, desc[UR14][R2.64] ;  /* 0x0000000e02157981 */ /* 0x000ea2000c1e1900 */
[----:B------:R-:W-:-:S04]  /*02e0*/  IMAD.WIDE R8, R17, 0x4, R8 ;  /* 0x0000000411087825 */ /* 0x000fc800078e0208 */
[----:B------:R-:W-:Y:S01]  /*02f0*/  HFMA2 R26, -RZ, RZ, 0, 2.384185791015625e-07 ;  /* 0x00000004ff1a7431 */ /* 0x000fe200000001ff */
[----:B------:R-:W-:Y:S01]  /*0300*/  MOV R12, 0x4 ;  /* 0x00000004000c7802 */ /* 0x000fe20000000f00 */
[----:B------:R-:W3:Y:S01]  /*0310*/  LDG.E R23, desc[UR14][R2.64+0x4] ;  /* 0x0000040e02177981 */ /* 0x000ee2000c1e1900 */
[----:B------:R-:W-:-:S03]  /*0320*/  IMAD.WIDE R10, R17, 0x4, R10 ;  /* 0x00000004110a7825 */ /* 0x000fc600078e020a */
[----:B------:R4:W5:Y:S01]  /*0330*/  LDG.E R25, desc[UR14][R8.64] ;  /* 0x0000000e08197981 */ /* 0x000962000c1e1900 */
[----:B0-----:R-:W-:-:S03]  /*0340*/  IMAD.WIDE R4, R17, R12, UR6 ;  /* 0x0000000611047e25 */ /* 0x001fc6000f8e020c */
[----:B------:R-:W5:Y:S01]  /*0350*/  LDG.E R22, desc[UR14][R2.64+0x8] ;  /* 0x0000080e02167981 */ /* 0x000f62000c1e1900 */
[----:B-1----:R-:W-:-:S03]  /*0360*/  IMAD.WIDE R6, R17, R26, UR8 ;  /* 0x0000000811067e25 */ /* 0x002fc6000f8e021a */
[----:B------:R-:W5:Y:S04]  /*0370*/  LDG.E R11, desc[UR14][R10.64] ;  /* 0x0000000e0a0b7981 */ /* 0x000f68000c1e1900 */
[----:B------:R-:W5:Y:S01]  /*0380*/  LDG.E R24, desc[UR14][R2.64+0xc] ;  /* 0x00000c0e02187981 */ /* 0x000f62000c1e1900 */
[----:B------:R-:W-:Y:S01]  /*0390*/  MOV R28, 0x4 ;  /* 0x00000004001c7802 */ /* 0x000fe20000000f00 */
[C---:B----4-:R-:W-:Y:S02]  /*03a0*/  IMAD.WIDE R8, R17.reuse, R12, UR10 ;  /* 0x0000000a11087e25 */ /* 0x050fe4000f8e020c */
[----:B------:R0:W4:Y:S04]  /*03b0*/  LDG.E R5, desc[UR14][R4.64] ;  /* 0x0000000e04057981 */ /* 0x000128000c1e1900 */
[----:B------:R-:W4:Y:S01]  /*03c0*/  LDG.E R26, desc[UR14][R2.64+0x10] ;  /* 0x0000100e021a7981 */ /* 0x000f22000c1e1900 */
[----:B------:R-:W-:-:S03]  /*03d0*/  IMAD.WIDE R12, R17, R28, UR12 ;  /* 0x0000000c110c7e25 */ /* 0x000fc6000f8e021c */
[----:B------:R-:W4:Y:S04]  /*03e0*/  LDG.E R6, desc[UR14][R6.64] ;  /* 0x0000000e06067981 */ /* 0x000f28000c1e1900 */
[----:B------:R-:W4:Y:S04]  /*03f0*/  LDG.E R27, desc[UR14][R2.64+0x14] ;  /* 0x0000140e021b7981 */ /* 0x000f28000c1e1900 */
[----:B------:R-:W4:Y:S04]  /*0400*/  LDG.E R8, desc[UR14][R8.64] ;  /* 0x0000000e08087981 */ /* 0x000f28000c1e1900 */
[----:B------:R-:W4:Y:S04]  /*0410*/  LDG.E R29, desc[UR14][R2.64+0x18] ;  /* 0x0000180e021d7981 */ /* 0x000f28000c1e1900 */
[----:B------:R-:W4:Y:S04]  /*0420*/  LDG.E R12, desc[UR14][R12.64] ;  /* 0x0000000e0c0c7981 */ /* 0x000f28000c1e1900 */
[----:B------:R-:W4:Y:S01]  /*0430*/  LDG.E R10, desc[UR14][R2.64+0x1c] ;  /* 0x00001c0e020a7981 */ /* 0x000f22000c1e1900 */
[----:B------:R-:W-:-:S04]  /*0440*/  UIADD3 UR4, UPT, UPT, UR4, 0x8, URZ ;  /* 0x0000000804047890 */ /* 0x000fc8000fffe0ff */
[----:B------:R-:W-:Y:S01]  /*0450*/  UISETP.NE.AND UP0, UPT, UR4, URZ, UPT ;  /* 0x000000ff0400728c */ /* 0x000fe2000bf05270 */
[----:B0-----:R-:W-:Y:S02]  /*0460*/  MOV R4, UR16 ;  /* 0x0000001000047c02 */ /* 0x001fe40008000f00 */
[----:B------:R-:W-:Y:S02]  /*0470*/  IADD3 R16, PT, PT, R16, 0x8, RZ ;  /* 0x0000000810107810 */ /* 0x000fe40007ffe0ff */
[----:B------:R-:W-:Y:S01]  /*0480*/  LEA R17, R4, R17, 0x3 ;  /* 0x0000001104117211 */ /* 0x000fe200078e18ff */
[----:B--2---:R-:W-:-:S04]  /*0490*/  FFMA R18, R21, R19, R18 ;  /* 0x0000001315127223 */ /* 0x004fc80000000012 */
[----:B---3--:R-:W-:-:S04]  /*04a0*/  FFMA R23, R23, R20, R18 ;  /* 0x0000001417177223 */ /* 0x008fc80000000012 */
[----:B-----5:R-:W-:-:S04]  /*04b0*/  FFMA R23, R22, R25, R23 ;  /* 0x0000001916177223 */ /* 0x020fc80000000017 */
[----:B------:R-:W-:-:S04]  /*04c0*/  FFMA R11, R24, R11, R23 ;  /* 0x0000000b180b7223 */ /* 0x000fc80000000017 */
[----:B----4-:R-:W-:-:S04]  /*04d0*/  FFMA R26, R26, R5, R11 ;  /* 0x000000051a1a7223 */ /* 0x010fc8000000000b */
[----:B------:R-:W-:-:S04]  /*04e0*/  FFMA R6, R27, R6, R26 ;  /* 0x000000061b067223 */ /* 0x000fc8000000001a */
[----:B------:R-:W-:-:S04]  /*04f0*/  FFMA R29, R29, R8, R6 ;  /* 0x000000081d1d7223 */ /* 0x000fc80000000006 */
[----:B------:R-:W-:Y:S01]  /*0500*/  FFMA R18, R10, R12, R29 ;  /* 0x0000000c0a127223 */ /* 0x000fe2000000001d */
[----:B------:R-:W-:Y:S06]  /*0510*/  BRA.U UP0, `(.L_x_1) ;  /* 0xfffffffd002c7547 */ /* 0x000fec000b83ffff */
[----:B------:R-:W-:-:S12]  /*0520*/  ULOP3.LUT UR4, UR16, 0x7ffffff8, URZ, 0xc0, !UPT ;  /* 0x7ffffff810047892 */ /* 0x000fd8000f8ec0ff */
.L_x_0:
[----:B------:R-:W-:-:S04]  /*0530*/  ULOP3.LUT UR6, UR16, 0x7, URZ, 0xc0, !UPT ;  /* 0x0000000710067892 */ /* 0x000fc8000f8ec0ff */
[----:B------:R-:W-:-:S09]  /*0540*/  UISETP.NE.AND UP0, UPT, UR6, URZ, UPT ;  /* 0x000000ff0600728c */ /* 0x000fd2000bf05270 */
[----:B------:R-:W-:Y:S05]  /*0550*/  BRA.U !UP0, `(.L_x_2) ;  /* 0x0000000508147547 */ /* 0x000fea000b800000 */
[----:B------:R-:W-:Y:S02]  /*0560*/  UISETP.GE.U32.AND UP0, UPT, UR6, 0x4, UPT ;  /* 0x000000040600788c */ /* 0x000fe4000bf06070 */
[----:B------:R-:W-:-:S04]  /*0570*/  ULOP3.LUT UR5, UR16, 0x3, URZ, 0xc0, !UPT ;  /* 0x0000000310057892 */ /* 0x000fc8000f8ec0ff */
[----:B------:R-:W-:-:S03]  /*0580*/  UISETP.NE.AND UP1, UPT, UR5, URZ, UPT ;  /* 0x000000ff0500728c */ /* 0x000fc6000bf25270 */
[----:B------:R-:W-:Y:S08]  /*0590*/  BRA.U !UP0, `(.L_x_3) ;  /* 0x0000000108647547 */ /* 0x000ff0000b800000 */
[----:B------:R-:W1:Y:S01]  /*05a0*/  LDC.64 R4, c[0x0][0x390] ;  /* 0x0000e400ff047b82 */ /* 0x000e620000000a00 */
[----:B------:R-:W-:Y:S02]  /*05b0*/  MOV R9, UR4 ;  /* 0x0000000400097c02 */ /* 0x000fe40008000f00 */
[----:B------:R-:W-:-:S03]  /*05c0*/  IADD3 R7, PT, PT, R14, UR4, RZ ;  /* 0x000000040e077c10 */ /* 0x000fc6000fffe0ff */
[----:B------:R-:W-:Y:S02]  /*05d0*/  IMAD R9, R9, UR16, R0 ;  /* 0x0000001009097c24 */ /* 0x000fe4000f8e0200 */
[----:B------:R-:W2:Y:S01]  /*05e0*/  LDC.64 R2, c[0x0][0x388] ;  /* 0x0000e200ff027b82 */ /* 0x000ea20000000a00 */
[----:B------:R-:W-:Y:S01]  /*05f0*/  MOV R11, UR16 ;  /* 0x00000010000b7c02 */ /* 0x000fe20008000f00 */
[----:B-1----:R-:W-:Y:S01]  /*0600*/  IMAD.WIDE R4, R9, 0x4, R4 ;  /* 0x0000000409047825 */ /* 0x002fe200078e0204 */
[----:B------:R-:W-:-:S03]  /*0610*/  MOV R9, UR16 ;  /* 0x0000001000097c02 */ /* 0x000fc60008000f00 */
[----:B--2---:R-:W-:-:S04]  /*0620*/  IMAD.WIDE R2, R7, 0x4, R2 ;  /* 0x0000000407027825 */ /* 0x004fc800078e0202 */
[C---:B------:R-:W-:Y:S01]  /*0630*/  IMAD.WIDE R6, R9.reuse, 0x4, R4 ;  /* 0x0000000409067825 */ /* 0x040fe200078e0204 */
[----:B0-----:R-:W2:Y:S04]  /*0640*/  LDG.E R13, desc[UR14][R2.64] ;  /* 0x0000000e020d7981 */ /* 0x001ea8000c1e1900 */
[----:B------:R-:W2:Y:S01]  /*0650*/  LDG.E R4, desc[UR14][R4.64] ;  /* 0x0000000e04047981 */ /* 0x000ea2000c1e1900 */
[----:B------:R-:W-:-:S03]  /*0660*/  IMAD.WIDE R8, R9, 0x4, R6 ;  /* 0x0000000409087825 */ /* 0x000fc600078e0206 */
[----:B------:R-:W3:Y:S04]  /*0670*/  LDG.E R6, desc[UR14][R6.64] ;  /* 0x0000000e06067981 */ /* 0x000ee8000c1e1900 */
[----:B------:R-:W3:Y:S01]  /*0680*/  LDG.E R17, desc[UR14][R2.64+0x4] ;  /* 0x0000040e02117981 */ /* 0x000ee2000c1e1900 */
[----:B------:R-:W-:-:S03]  /*0690*/  IMAD.WIDE R10, R11, 0x4, R8 ;  /* 0x000000040b0a7825 */ /* 0x000fc600078e0208 */
[----:B------:R-:W4:Y:S04]  /*06a0*/  LDG.E R12, desc[UR14][R8.64] ;  /* 0x0000000e080c7981 */ /* 0x000f28000c1e1900 */
[----:B------:R-:W4:Y:S04]  /*06b0*/  LDG.E R19, desc[UR14][R2.64+0x8] ;  /* 0x0000080e02137981 */ /* 0x000f28000c1e1900 */
[----:B------:R-:W5:Y:S04]  /*06c0*/  LDG.E R21, desc[UR14][R2.64+0xc] ;  /* 0x00000c0e02157981 */ /* 0x000f68000c1e1900 */
[----:B------:R-:W5:Y:S01]  /*06d0*/  LDG.E R10, desc[UR14][R10.64] ;  /* 0x0000000e0a0a7981 */ /* 0x000f62000c1e1900 */
[----:B------:R-:W-:Y:S01]  /*06e0*/  UIADD3 UR4, UPT, UPT, UR4, 0x4, URZ ;  /* 0x0000000404047890 */ /* 0x000fe2000fffe0ff */
[----:B--2---:R-:W-:-:S04]  /*06f0*/  FFMA R4, R13, R4, R18 ;  /* 0x000000040d047223 */ /* 0x004fc80000000012 */
[----:B---3--:R-:W-:-:S04]  /*0700*/  FFMA R4, R17, R6, R4 ;  /* 0x0000000611047223 */ /* 0x008fc80000000004 */
[----:B----4-:R-:W-:-:S04]  /*0710*/  FFMA R4, R19, R12, R4 ;  /* 0x0000000c13047223 */ /* 0x010fc80000000004 */
[----:B-----5:R-:W-:-:S07]  /*0720*/  FFMA R18, R21, R10, R4 ;  /* 0x0000000a15127223 */ /* 0x020fce0000000004 */
.L_x_3:
[----:B------:R-:W-:Y:S05]  /*0730*/  BRA.U !UP1, `(.L_x_2) ;  /* 0x00000001099c7547 */ /* 0x000fea000b800000 */
[----:B------:R-:W-:Y:S01]  /*0740*/  UISETP.NE.AND UP0, UPT, UR5, 0x1, UPT ;  /* 0x000000010500788c */ /* 0x000fe2000bf05270 */
[----:B------:R-:W-:Y:S01]  /*0750*/  MOV R3, UR4 ;  /* 0x0000000400037c02 */ /* 0x000fe20008000f00 */
[----:B------:R-:W-:Y:S02]  /*0760*/  ULOP3.LUT UR5, UR16, 0x1, URZ, 0xc0, !UPT ;  /* 0x0000000110057892 */ /* 0x000fe4000f8ec0ff */
[----:B------:R-:W-:Y:S02]  /*0770*/  MOV R7, UR16 ;  /* 0x0000001000077c02 */ /* 0x000fe40008000f00 */
[----:B------:R-:W-:Y:S01]  /*0780*/  UISETP.NE.U32.AND UP1, UPT, UR5, 0x1, UPT ;  /* 0x000000010500788c */ /* 0x000fe2000bf25070 */
[----:B------:R-:W-:-:S04]  /*0790*/  PLOP3.LUT P0, PT, PT, PT, UP0, 0x80, 0x8 ;  /* 0x000000000008781c */ /* 0x000fc80003f0f008 */
[----:B------:R-:W1:Y:S01]  /*07a0*/  @UP0 LDCU.64 UR8, c[0x0][0x390] ;  /* 0x00007200ff0807ac */ /* 0x000e620008000a00 */
[----:B------:R-:W-:Y:S01]  /*07b0*/  PLOP3.LUT P1, PT, PT, PT, UP1, 0x80, 0x8 ;  /* 0x000000000008781c */ /* 0x000fe20003f2f018 */
[----:B------:R-:W2:Y:S04]  /*07c0*/  @UP0 LDCU.64 UR6, c[0x0][0x388] ;  /* 0x00007100ff0607ac */ /* 0x000ea80008000a00 */
[----:B------:R-:W3:Y:S03]  /*07d0*/  @!UP1 LDCU.64 UR10, c[0x0][0x388] ;  /* 0x00007100ff0a97ac */ /* 0x000ee60008000a00 */
[----:B------:R-:W-:Y:S01]  /*07e0*/  @P0 IMAD R3, R3, UR16, R0 ;  /* 0x0000001003030c24 */ /* 0x000fe2000f8e0200 */
[----:B------:R-:W4:Y:S01]  /*07f0*/  @!UP1 LDCU.64 UR12, c[0x0][0x390] ;  /* 0x00007200ff0c97ac */ /* 0x000f220008000a00 */
[----:B-1----:R-:W-:-:S02]  /*0800*/  MOV R10, UR8 ;  /* 0x00000008000a7c02 */ /* 0x002fc40008000f00 */
[----:B------:R-:W-:Y:S02]  /*0810*/  MOV R11, UR9 ;  /* 0x00000009000b7c02 */ /* 0x000fe40008000f00 */
[----:B--2---:R-:W-:Y:S02]  /*0820*/  MOV R4, UR6 ;  /* 0x0000000600047c02 */ /* 0x004fe40008000f00 */
[----:B------:R-:W-:Y:S01]  /*0830*/  MOV R5, UR7 ;  /* 0x0000000700057c02 */ /* 0x000fe20008000f00 */
[----:B------:R-:W-:Y:S01]  /*0840*/  @P0 IMAD.WIDE R10, R3, 0x4, R10 ;  /* 0x00000004030a0825 */ /* 0x000fe200078e020a */
[C---:B------:R-:W-:Y:S01]  /*0850*/  @P0 IADD3 R3, PT, PT, R14.reuse, UR4, RZ ;  /* 0x000000040e030c10 */ /* 0x040fe2000fffe0ff */
[----:B------:R-:W-:Y:S01]  /*0860*/  @UP0 UIADD3 UR4, UPT, UPT, UR4, 0x2, URZ ;  /* 0x0000000204040890 */ /* 0x000fe2000fffe0ff */
[----:B---3--:R-:W-:Y:S02]  /*0870*/  MOV R6, UR10 ;  /* 0x0000000a00067c02 */ /* 0x008fe40008000f00 */
[----:B----4-:R-:W-:Y:S01]  /*0880*/  MOV R8, UR12 ;  /* 0x0000000c00087c02 */ /* 0x010fe20008000f00 */
[----:B------:R-:W-:Y:S01]  /*0890*/  @P0 IMAD.WIDE R4, R3, 0x4, R4 ;  /* 0x0000000403040825 */ /* 0x000fe200078e0204 */
[----:B------:R-:W-:Y:S01]  /*08a0*/  MOV R9, UR13 ;  /* 0x0000000d00097c02 */ /* 0x000fe20008000f00 */
[----:B0-----:R-:W2:Y:S01]  /*08b0*/  @P0 LDG.E R12, desc[UR14][R10.64] ;  /* 0x0000000e0a0c0981 */ /* 0x001ea2000c1e1900 */
[----:B------:R-:W-:Y:S01]  /*08c0*/  MOV R17, UR4 ;  /* 0x0000000400117c02 */ /* 0x000fe20008000f00 */
[----:B------:R-:W-:Y:S01]  /*08d0*/  @P0 IMAD.WIDE R2, R7, 0x4, R10 ;  /* 0x0000000407020825 */ /* 0x000fe200078e020a */
[----:B------:R-:W-:Y:S01]  /*08e0*/  MOV R7, UR11 ;  /* 0x0000000b00077c02 */ /* 0x000fe20008000f00 */
[----:B------:R-:W2:Y:S01]  /*08f0*/  @P0 LDG.E R19, desc[UR14][R4.64] ;  /* 0x0000000e04130981 */ /* 0x000ea2000c1e1900 */
[----:B------:R-:W-:Y:S01]  /*0900*/  @!P1 IADD3 R13, PT, PT, R14, UR4, RZ ;  /* 0x000000040e0d9c10 */ /* 0x000fe2000fffe0ff */
[----:B------:R-:W-:-:S02]  /*0910*/  @!P1 IMAD R17, R17, UR16, R0 ;  /* 0x0000001011119c24 */ /* 0x000fc4000f8e0200 */
[----:B------:R-:W3:Y:S02]  /*0920*/  @P0 LDG.E R21, desc[UR14][R4.64+0x4] ;  /* 0x0000040e04150981 */ /* 0x000ee4000c1e1900 */
[----:B------:R-:W-:Y:S02]  /*0930*/  @!P1 IMAD.WIDE R6, R13, 0x4, R6 ;  /* 0x000000040d069825 */ /* 0x000fe400078e0206 */
[----:B------:R-:W3:Y:S02]  /*0940*/  @P0 LDG.E R2, desc[UR14][R2.64] ;  /* 0x0000000e02020981 */ /* 0x000ee4000c1e1900 */
[----:B------:R-:W-:Y:S02]  /*0950*/  @!P1 IMAD.WIDE R8, R17, 0x4, R8 ;  /* 0x0000000411089825 */ /* 0x000fe400078e0208 */
[----:B------:R-:W4:Y:S04]  /*0960*/  @!P1 LDG.E R7, desc[UR14][R6.64] ;  /* 0x0000000e06079981 */ /* 0x000f28000c1e1900 */
[----:B------:R-:W4:Y:S01]  /*0970*/  @!P1 LDG.E R8, desc[UR14][R8.64] ;  /* 0x0000000e08089981 */ /* 0x000f22000c1e1900 */
[----:B--2---:R-:W-:-:S04]  /*0980*/  @P0 FFMA R12, R19, R12, R18 ;  /* 0x0000000c130c0223 */ /* 0x004fc80000000012 */
[----:B---3--:R-:W-:-:S04]  /*0990*/  @P0 FFMA R18, R21, R2, R12 ;  /* 0x0000000215120223 */ /* 0x008fc8000000000c */
[----:B----4-:R-:W-:-:S07]  /*09a0*/  @!P1 FFMA R18, R7, R8, R18 ;  /* 0x0000000807129223 */ /* 0x010fce0000000012 */
.L_x_2:
[----:B------:R-:W1:Y:S01]  /*09b0*/  LDC.64 R2, c[0x0][0x398] ;  /* 0x0000e600ff027b82 */ /* 0x000e620000000a00 */
[----:B------:R-:W-:-:S04]  /*09c0*/  IMAD R15, R15, UR16, R0 ;  /* 0x000000100f0f7c24 */ /* 0x000fc8000f8e0200 */
[----:B-1----:R-:W-:-:S05]  /*09d0*/  IMAD.WIDE R2, R15, 0x4, R2 ;  /* 0x000000040f027825 */ /* 0x002fca00078e0202 */
[----:B0-----:R-:W-:Y:S01]  /*09e0*/  STG.E desc[UR14][R2.64], R18 ;  /* 0x0000001202007986 */ /* 0x001fe2000c10190e */
[----:B------:R-:W-:Y:S05]  /*09f0*/  EXIT ;  /* 0x000000000000794d */ /* 0x000fea0003800000 */
.L_x_4:
[----:B------:R-:W-:-:S00]  /*0a00*/  BRA `(.L_x_4) ;  /* 0xfffffffc00fc7947 */ /* 0x000fc0000383ffff */
[----:B------:R-:W-:-:S00]  /*0a10*/  NOP ;  /* 0x0000000000007918 */ /* 0x000fc00000000000 */
        /* <DEDUP_REMOVED lines=14> */
.L_x_5:


//--------------------- .nv.shared.reserved.0     --------------------------
	.section	.nv.shared.reserved.0,"aw",@nobits
	.weak		__nv_reservedSMEM_offset_0_alias
	.size		__nv_reservedSMEM_offset_0_alias, 0, 64
	.other		__nv_reservedSMEM_offset_0_alias,@"STO_CUDA_RESERVED_SHARED STV_DEFAULT"
__nv_reservedSMEM_offset_0_alias:
	.zero		0
	.zero		64


//--------------------- .nv.constant0._Z11matmul_elemiiPfS_S_ --------------------------
	.section	.nv.constant0._Z11matmul_elemiiPfS_S_,"a",@progbits
	.sectionflags	@""
	.align	4
.nv.constant0._Z11matmul_elemiiPfS_S_:
	.zero		928


//--------------------- SYMBOLS --------------------------

	.type		.nv.reservedSmem.offset0,@object
	.size		.nv.reservedSmem.offset0,0x4
